	.headerflags	@"EF_CUDA_TEXMODE_UNIFIED EF_CUDA_64BIT_ADDRESS EF_CUDA_ACCELERATORS EF_CUDA_SM90 EF_CUDA_VIRTUAL_SM(EF_CUDA_SM90)"
	.elftype	@"ET_EXEC"


//--------------------- .nv.info                  --------------------------
	.section	.nv.info,"",@"SHT_CUDA_INFO"
	.align	4


	//----- nvinfo : EIATTR_REGCOUNT
	.align		4
        /*0000*/ 	.byte	0x04, 0x2f
        /*0002*/ 	.short	(.L_3 - .L_2)
	.align		4
.L_2:
        /*0004*/ 	.word	index@(triton_poi_fused__native_batch_norm_legit_no_training_clone_elu_5)
        /*0008*/ 	.word	0x00000012


	//----- nvinfo : EIATTR_MIN_STACK_SIZE
	.align		4
.L_3:
        /*000c*/ 	.byte	0x04, 0x12
        /*000e*/ 	.short	(.L_5 - .L_4)
	.align		4
.L_4:
        /*0010*/ 	.word	index@(triton_poi_fused__native_batch_norm_legit_no_training_clone_elu_5)
        /*0014*/ 	.word	0x00000000


	//----- nvinfo : EIATTR_FRAME_SIZE
	.align		4
.L_5:
        /*0018*/ 	.byte	0x04, 0x11
        /*001a*/ 	.short	(.L_7 - .L_6)
	.align		4
.L_6:
        /*001c*/ 	.word	index@(triton_poi_fused__native_batch_norm_legit_no_training_clone_elu_5)
        /*0020*/ 	.word	0x00000000


	//----- nvinfo : EIATTR_MIN_STACK_SIZE
	.align		4
.L_7:
        /*0024*/ 	.byte	0x04, 0x12
        /*0026*/ 	.short	(.L_9 - .L_8)
	.align		4
.L_8:
        /*0028*/ 	.word	index@(triton_poi_fused__native_batch_norm_legit_no_training_clone_elu_5)
        /*002c*/ 	.word	0x00000000
.L_9:


//--------------------- .nv.info.triton_poi_fused__native_batch_norm_legit_no_training_clone_elu_5 --------------------------
	.section	.nv.info.triton_poi_fused__native_batch_norm_legit_no_training_clone_elu_5,"",@"SHT_CUDA_INFO"
	.sectionflags	@""
	.align	4


	//----- nvinfo : EIATTR_CUDA_API_VERSION
	.align		4
        /*0000*/ 	.byte	0x04, 0x37
        /*0002*/ 	.short	(.L_11 - .L_10)
.L_10:
        /*0004*/ 	.word	0x0000007c


	//----- nvinfo : EIATTR_KPARAM_INFO
	.align		4
.L_11:
        /*0008*/ 	.byte	0x04, 0x17
        /*000a*/ 	.short	(.L_13 - .L_12)
.L_12:
        /*000c*/ 	.word	0x00000000
        /*0010*/ 	.short	0x0006
        /*0012*/ 	.short	0x0030
        /*0014*/ 	.byte	0x00, 0xf0, 0x11, 0x00


	//----- nvinfo : EIATTR_KPARAM_INFO
	.align		4
.L_13:
        /*0018*/ 	.byte	0x04, 0x17
        /*001a*/ 	.short	(.L_15 - .L_14)
.L_14:
        /*001c*/ 	.word	0x00000000
        /*0020*/ 	.short	0x0005
        /*0022*/ 	.short	0x0028
        /*0024*/ 	.byte	0x00, 0xf4, 0x21, 0x00


	//----- nvinfo : EIATTR_KPARAM_INFO
	.align		4
.L_15:
        /*0028*/ 	.byte	0x04, 0x17
        /*002a*/ 	.short	(.L_17 - .L_16)
.L_16:
        /*002c*/ 	.word	0x00000000
        /*0030*/ 	.short	0x0004
        /*0032*/ 	.short	0x0020
        /*0034*/ 	.byte	0x00, 0xf4, 0x21, 0x00


	//----- nvinfo : EIATTR_KPARAM_INFO
	.align		4
.L_17:
        /*0038*/ 	.byte	0x04, 0x17
        /*003a*/ 	.short	(.L_19 - .L_18)
.L_18:
        /*003c*/ 	.word	0x00000000
        /*0040*/ 	.short	0x0003
        /*0042*/ 	.short	0x0018
        /*0044*/ 	.byte	0x00, 0xf4, 0x21, 0x00


	//----- nvinfo : EIATTR_KPARAM_INFO
	.align		4
.L_19:
        /*0048*/ 	.byte	0x04, 0x17
        /*004a*/ 	.short	(.L_21 - .L_20)
.L_20:
        /*004c*/ 	.word	0x00000000
        /*0050*/ 	.short	0x0002
        /*0052*/ 	.short	0x0010
        /*0054*/ 	.byte	0x00, 0xf4, 0x21, 0x00


	//----- nvinfo : EIATTR_KPARAM_INFO
	.align		4
.L_21:
        /*0058*/ 	.byte	0x04, 0x17
        /*005a*/ 	.short	(.L_23 - .L_22)
.L_22:
        /*005c*/ 	.word	0x00000000
        /*0060*/ 	.short	0x0001
        /*0062*/ 	.short	0x0008
        /*0064*/ 	.byte	0x00, 0xf4, 0x21, 0x00


	//----- nvinfo : EIATTR_KPARAM_INFO
	.align		4
.L_23:
        /*0068*/ 	.byte	0x04, 0x17
        /*006a*/ 	.short	(.L_25 - .L_24)
.L_24:
        /*006c*/ 	.word	0x00000000
        /*0070*/ 	.short	0x0000
        /*0072*/ 	.short	0x0000
        /*0074*/ 	.byte	0x00, 0xf4, 0x21, 0x00


	//----- nvinfo : EIATTR_SPARSE_MMA_MASK
	.align		4
.L_25:
        /*0078*/ 	.byte	0x03, 0x50
        /*007a*/ 	.short	0x0000


	//----- nvinfo : EIATTR_MAXREG_COUNT
	.align		4
        /*007c*/ 	.byte	0x03, 0x1b
        /*007e*/ 	.short	0x00ff


	//----- nvinfo : EIATTR_EXIT_INSTR_OFFSETS
	.align		4
        /*0080*/ 	.byte	0x04, 0x1c
        /*0082*/ 	.short	(.L_27 - .L_26)


	//   ....[0]....
.L_26:
        /*0084*/ 	.word	0x000004d0


	//   ....[1]....
        /*0088*/ 	.word	0x000004f0


	//----- nvinfo : EIATTR_REQNTID
	.align		4
.L_27:
        /*008c*/ 	.byte	0x04, 0x10
        /*008e*/ 	.short	(.L_29 - .L_28)
.L_28:
        /*0090*/ 	.word	0x00000080
        /*0094*/ 	.word	0x00000001
        /*0098*/ 	.word	0x00000001


	//----- nvinfo : EIATTR_CBANK_PARAM_SIZE
	.align		4
.L_29:
        /*009c*/ 	.byte	0x03, 0x19
        /*009e*/ 	.short	0x0034


	//----- nvinfo : EIATTR_PARAM_CBANK
	.align		4
        /*00a0*/ 	.byte	0x04, 0x0a
        /*00a2*/ 	.short	(.L_31 - .L_30)
	.align		4
.L_30:
        /*00a4*/ 	.word	index@(.nv.constant0.triton_poi_fused__native_batch_norm_legit_no_training_clone_elu_5)
        /*00a8*/ 	.short	0x0210
        /*00aa*/ 	.short	0x0034


	//----- nvinfo : EIATTR_SW_WAR
	.align		4
.L_31:
        /*00ac*/ 	.byte	0x04, 0x36
        /*00ae*/ 	.short	(.L_33 - .L_32)
.L_32:
        /*00b0*/ 	.word	0x00000008
.L_33:


//--------------------- .nv.callgraph             --------------------------
	.section	.nv.callgraph,"",@"SHT_CUDA_CALLGRAPH"
	.align	4
	.sectionentsize	8
	.align		4
        /*0000*/ 	.word	0x00000000
	.align		4
        /*0004*/ 	.word	0xffffffff
	.align		4
        /*0008*/ 	.word	0x00000000
	.align		4
        /*000c*/ 	.word	0xfffffffe
	.align		4
        /*0010*/ 	.word	0x00000000
	.align		4
        /*0014*/ 	.word	0xfffffffd
	.align		4
        /*0018*/ 	.word	0x00000000
	.align		4
        /*001c*/ 	.word	0xfffffffc


//--------------------- .nv.constant4             --------------------------
	.section	.nv.constant4,"a",@progbits
	.align	8
	.align		8
.nv.constant4:
        /*0000*/ 	.dword	_$_str
	.align		8
        /*0008*/ 	.dword	_$_str_$_2


//--------------------- .text.triton_poi_fused__native_batch_norm_legit_no_training_clone_elu_5 --------------------------
	.section	.text.triton_poi_fused__native_batch_norm_legit_no_training_clone_elu_5,"ax",@progbits
	.align	128
        .global         triton_poi_fused__native_batch_norm_legit_no_training_clone_elu_5
        .type           triton_poi_fused__native_batch_norm_legit_no_training_clone_elu_5,@function
        .size           triton_poi_fused__native_batch_norm_legit_no_training_clone_elu_5,(.L_x_1 - triton_poi_fused__native_batch_norm_legit_no_training_clone_elu_5)
        .other          triton_poi_fused__native_batch_norm_legit_no_training_clone_elu_5,@"STO_CUDA_ENTRY STV_DEFAULT"
triton_poi_fused__native_batch_norm_legit_no_training_clone_elu_5:
.text.triton_poi_fused__native_batch_norm_legit_no_training_clone_elu_5:
[----:B------:R-:W0:Y:S02]  /*0000*/  LDC R1, c[0x0][0x28] ;  /* 0x00000a00ff017b82 */ /* 0x000e240000000800 */
[----:B------:R-:W1:Y:S01]  /*0010*/  S2R R0, SR_TID.X ;  /* 0x0000000000007919 */ /* 0x000e620000002100 */
[----:B------:R-:W2:Y:S01]  /*0020*/  LDC.64 R10, c[0x0][0x228] ;  /* 0x00008a00ff0a7b82 */ /* 0x000ea20000000a00 */
[----:B------:R-:W-:Y:S01]  /*0030*/  HFMA2.MMA R6, -RZ, RZ, 0, 0 ;  /* 0x00000000ff067435 */ /* 0x000fe200000001ff */
[----:B------:R-:W-:Y:S01]  /*0040*/  ULDC.64 UR4, c[0x0][0x208] ;  /* 0x0000820000047ab9 */ /* 0x000fe20000000a00 */
[----:B------:R-:W3:Y:S05]  /*0050*/  S2R R3, SR_CTAID.X ;  /* 0x0000000000037919 */ /* 0x000eea0000002500 */
[----:B------:R-:W4:Y:S08]  /*0060*/  LDC.64 R8, c[0x0][0x218] ;  /* 0x00008600ff087b82 */ /* 0x000f300000000a00 */
[----:B------:R-:W5:Y:S01]  /*0070*/  LDC.64 R12, c[0x0][0x220] ;  /* 0x00008800ff0c7b82 */ /* 0x000f620000000a00 */
[----:B-1----:R-:W-:-:S04]  /*0080*/  LOP3.LUT R0, R0, 0x7f, RZ, 0xc0, !PT ;  /* 0x0000007f00007812 */ /* 0x002fc800078ec0ff */
[----:B---3--:R-:W-:-:S04]  /*0090*/  LEA R0, R3, R0, 0x7 ;  /* 0x0000000003007211 */ /* 0x008fc800078e38ff */
[----:B------:R-:W-:Y:S02]  /*00a0*/  SHF.R.S32.HI R3, RZ, 0x1f, R0 ;  /* 0x0000001fff037819 */ /* 0x000fe40000011400 */
[----:B------:R-:W-:Y:S02]  /*00b0*/  ISETP.GE.AND P0, PT, R0, 0x200, PT ;  /* 0x000002000000780c */ /* 0x000fe40003f06270 */
[----:B------:R-:W-:-:S04]  /*00c0*/  LEA.HI R3, R3, R0, RZ, 0x7 ;  /* 0x0000000003037211 */ /* 0x000fc800078f38ff */
[----:B------:R-:W-:-:S04]  /*00d0*/  LOP3.LUT R5, R3, 0xffffff80, RZ, 0xc0, !PT ;  /* 0xffffff8003057812 */ /* 0x000fc800078ec0ff */
[----:B------:R-:W-:Y:S02]  /*00e0*/  IADD3 R15, R0, -R5, RZ ;  /* 0x80000005000f7210 */ /* 0x000fe40007ffe0ff */
[----:B------:R-:W-:Y:S01]  /*00f0*/  SHF.R.S32.HI R7, RZ, 0x7, R3 ;  /* 0x00000007ff077819 */ /* 0x000fe20000011403 */
[----:B------:R-:W1:Y:S02]  /*0100*/  LDC.64 R4, c[0x0][0x230] ;  /* 0x00008c00ff047b82 */ /* 0x000e640000000a00 */
[----:B--2---:R-:W-:-:S05]  /*0110*/  IMAD.WIDE R10, R15, 0x4, R10 ;  /* 0x000000040f0a7825 */ /* 0x004fca00078e020a */
[----:B------:R5:W2:Y:S01]  /*0120*/  @!P0 LDG.E.EL R6, desc[UR4][R10.64] ;  /* 0x000000040a068981 */ /* 0x000aa2000c2e1900 */
[----:B------:R-:W3:Y:S01]  /*0130*/  LDC.64 R2, c[0x0][0x238] ;  /* 0x00008e00ff027b82 */ /* 0x000ee20000000a00 */
[----:B------:R-:W-:Y:S01]  /*0140*/  IMAD R7, R7, 0x180, R15 ;  /* 0x0000018007077824 */ /* 0x000fe200078e020f */
[----:B------:R-:W-:-:S04]  /*0150*/  HFMA2.MMA R14, -RZ, RZ, 0, 0 ;  /* 0x00000000ff0e7435 */ /* 0x000fc800000001ff */
[----:B------:R-:W-:Y:S01]  /*0160*/  IADD3 R7, R7, 0x100, RZ ;  /* 0x0000010007077810 */ /* 0x000fe20007ffe0ff */
[----:B-----5:R-:W-:-:S04]  /*0170*/  IMAD.WIDE R10, R15, 0x4, R12 ;  /* 0x000000040f0a7825 */ /* 0x020fc800078e020c */
[----:B----4-:R-:W-:Y:S01]  /*0180*/  IMAD.WIDE R8, R7, 0x4, R8 ;  /* 0x0000000407087825 */ /* 0x010fe200078e0208 */
[----:B------:R-:W-:Y:S01]  /*0190*/  MOV R7, RZ ;  /* 0x000000ff00077202 */ /* 0x000fe20000000f00 */
[----:B------:R-:W4:Y:S01]  /*01a0*/  @!P0 LDG.E.EL R14, desc[UR4][R10.64] ;  /* 0x000000040a0e8981 */ /* 0x000f22000c2e1900 */
[----:B------:R-:W-:Y:S01]  /*01b0*/  CS2R R12, SRZ ;  /* 0x00000000000c7805 */ /* 0x000fe2000001ff00 */
[----:B-1----:R-:W-:-:S03]  /*01c0*/  IMAD.WIDE R4, R15, 0x4, R4 ;  /* 0x000000040f047825 */ /* 0x002fc600078e0204 */
[----:B------:R1:W4:Y:S01]  /*01d0*/  @!P0 LDG.E R7, desc[UR4][R8.64] ;  /* 0x0000000408078981 */ /* 0x000322000c1e1900 */
[----:B---3--:R-:W-:-:S03]  /*01e0*/  IMAD.WIDE R2, R15, 0x4, R2 ;  /* 0x000000040f027825 */ /* 0x008fc600078e0202 */
[----:B------:R3:W5:Y:S04]  /*01f0*/  @!P0 LDG.E.EL R12, desc[UR4][R4.64] ;  /* 0x00000004040c8981 */ /* 0x000768000c2e1900 */
[----:B------:R-:W5:Y:S01]  /*0200*/  @!P0 LDG.E.EL R13, desc[UR4][R2.64] ;  /* 0x00000004020d8981 */ /* 0x000f62000c2e1900 */
[----:B-1----:R-:W-:Y:S01]  /*0210*/  MOV R8, 0x3e800000 ;  /* 0x3e80000000087802 */ /* 0x002fe20000000f00 */
[----:B---3--:R-:W-:Y:S01]  /*0220*/  HFMA2.MMA R5, -RZ, RZ, 0.83837890625, -4044 ;  /* 0x3ab5ebe6ff057435 */ /* 0x008fe200000001ff */
[----:B--2---:R-:W-:-:S04]  /*0230*/  FADD R6, R6, 9.9999997473787516356e-05 ;  /* 0x38d1b71706067421 */ /* 0x004fc80000000000 */
[----:B------:R-:W1:Y:S02]  /*0240*/  MUFU.SQRT R15, R6 ;  /* 0x00000006000f7308 */ /* 0x000e640000002000 */
[C---:B-1----:R-:W-:Y:S02]  /*0250*/  FSETP.GT.AND P1, PT, R15.reuse, 8.50705917302346158658e+37, PT ;  /* 0x7e8000000f00780b */ /* 0x042fe40003f24000 */
[----:B------:R-:W-:-:S11]  /*0260*/  FSETP.GEU.AND P2, PT, R15, 1.175494350822287508e-38, PT ;  /* 0x008000000f00780b */ /* 0x000fd60003f4e000 */
[----:B------:R-:W-:-:S04]  /*0270*/  @P1 FMUL R15, R15, 0.25 ;  /* 0x3e8000000f0f1820 */ /* 0x000fc80000400000 */
[----:B------:R-:W-:-:S06]  /*0280*/  @!P2 FMUL R15, R15, 16777216 ;  /* 0x4b8000000f0fa820 */ /* 0x000fcc0000400000 */
[----:B------:R-:W1:Y:S01]  /*0290*/  MUFU.RCP R15, R15 ;  /* 0x0000000f000f7308 */ /* 0x000e620000001000 */
[----:B------:R-:W-:Y:S01]  /*02a0*/  FSEL R8, R8, 1, P1 ;  /* 0x3f80000008087808 */ /* 0x000fe20000800000 */
[----:B----4-:R-:W-:-:S04]  /*02b0*/  FADD R7, -R14, R7 ;  /* 0x000000070e077221 */ /* 0x010fc80000000100 */
[----:B------:R-:W-:-:S04]  /*02c0*/  @!P2 FMUL R8, R8, 16777216 ;  /* 0x4b8000000808a820 */ /* 0x000fc80000400000 */
[----:B-1----:R-:W-:-:S04]  /*02d0*/  FMUL R8, R15, R8 ;  /* 0x000000080f087220 */ /* 0x002fc80000400000 */
[----:B------:R-:W-:-:S04]  /*02e0*/  FMUL R8, R7, R8 ;  /* 0x0000000807087220 */ /* 0x000fc80000400000 */
[----:B-----5:R-:W-:-:S04]  /*02f0*/  FFMA R8, R8, R12, R13 ;  /* 0x0000000c08087223 */ /* 0x020fc8000000000d */
[----:B------:R-:W-:-:S06]  /*0300*/  FMUL R2, R8, 1.4426950216293334961 ;  /* 0x3fb8aa3b08027820 */ /* 0x000fcc0000400000 */
[----:B------:R-:W1:Y:S01]  /*0310*/  FRND R2, R2 ;  /* 0x0000000200027307 */ /* 0x000e620000201000 */
[----:B------:R-:W-:-:S05]  /*0320*/  FADD.FTZ R3, |R8|, -RZ ;  /* 0x800000ff08037221 */ /* 0x000fca0000010200 */
[----:B------:R-:W-:-:S04]  /*0330*/  FSETP.GEU.AND P1, PT, R3, 0.40999999642372131348, PT ;  /* 0x3ed1eb850300780b */ /* 0x000fc80003f2e000 */
[----:B-1----:R-:W-:-:S05]  /*0340*/  FSEL R3, R2, RZ, P1 ;  /* 0x000000ff02037208 */ /* 0x002fca0000800000 */
[C---:B------:R-:W-:Y:S01]  /*0350*/  FFMA.FTZ R4, -R3.reuse, 0.693145751953125, R8 ;  /* 0x3f31720003047823 */ /* 0x040fe20000010108 */
[----:B------:R-:W-:-:S03]  /*0360*/  FSETP.NEU.AND P2, PT, R3, 128, PT ;  /* 0x430000000300780b */ /* 0x000fc60003f4d000 */
[C---:B------:R-:W-:Y:S01]  /*0370*/  FFMA.FTZ R6, -R3.reuse, 1.428606765330187045e-06, R4 ;  /* 0x35bfbe8e03067823 */ /* 0x040fe20000010104 */
[----:B------:R-:W-:-:S03]  /*0380*/  FSEL R4, R3, 127, P2 ;  /* 0x42fe000003047808 */ /* 0x000fc60001000000 */
[----:B------:R-:W-:-:S04]  /*0390*/  FFMA.FTZ R3, R6, R5, 0.0083824126049876213074 ;  /* 0x3c09566306037423 */ /* 0x000fc80000010005 */
[C---:B------:R-:W-:Y:S01]  /*03a0*/  FFMA.FTZ R3, R6.reuse, R3, 0.041667830199003219604 ;  /* 0x3d2aabe306037423 */ /* 0x040fe20000010003 */
[----:B------:R-:W1:Y:S03]  /*03b0*/  MUFU.EX2 R5, R4 ;  /* 0x0000000400057308 */ /* 0x000e660000000800 */
[----:B------:R-:W-:-:S04]  /*03c0*/  FFMA.FTZ R3, R6, R3, 0.16666397452354431152 ;  /* 0x3e2aa9f606037423 */ /* 0x000fc80000010003 */
[----:B------:R-:W-:-:S04]  /*03d0*/  FFMA.FTZ R3, R6, R3, 0.49999994039535522461 ;  /* 0x3efffffe06037423 */ /* 0x000fc80000010003 */
[----:B------:R-:W-:-:S04]  /*03e0*/  FMUL R3, R6, R3 ;  /* 0x0000000306037220 */ /* 0x000fc80000400000 */
[----:B------:R-:W-:Y:S01]  /*03f0*/  FFMA.FTZ R6, R6, R3, R6 ;  /* 0x0000000306067223 */ /* 0x000fe20000010006 */
[C---:B-1----:R-:W-:Y:S01]  /*0400*/  FADD R10, R5.reuse, -1 ;  /* 0xbf800000050a7421 */ /* 0x042fe20000000000 */
[----:B------:R-:W1:Y:S01]  /*0410*/  LDC.64 R2, c[0x0][0x210] ;  /* 0x00008400ff027b82 */ /* 0x000e620000000a00 */
[----:B------:R-:W-:Y:S02]  /*0420*/  FSETP.NEU.AND P1, PT, R8, RZ, PT ;  /* 0x000000ff0800720b */ /* 0x000fe40003f2d000 */
[----:B------:R-:W-:-:S04]  /*0430*/  FFMA.FTZ R5, R5, R6, R10 ;  /* 0x0000000605057223 */ /* 0x000fc8000001000a */
[----:B------:R-:W-:Y:S01]  /*0440*/  @!P2 FADD R5, R5, R5 ;  /* 0x000000050505a221 */ /* 0x000fe20000000000 */
[C---:B------:R-:W-:Y:S02]  /*0450*/  FSETP.GT.AND P2, PT, R4.reuse, 128, PT ;  /* 0x430000000400780b */ /* 0x040fe40003f44000 */
[----:B------:R-:W-:Y:S02]  /*0460*/  FSETP.GEU.AND P3, PT, R4, -25, PT ;  /* 0xc1c800000400780b */ /* 0x000fe40003f6e000 */
[----:B------:R-:W-:-:S04]  /*0470*/  FSEL R5, R5, +INF , !P2 ;  /* 0x7f80000005057808 */ /* 0x000fc80005000000 */
[----:B------:R-:W-:Y:S01]  /*0480*/  FSEL R5, R5, -1, P3 ;  /* 0xbf80000005057808 */ /* 0x000fe20001800000 */
[C---:B------:R-:W-:Y:S01]  /*0490*/  @!P1 FADD R5, R8.reuse, R8 ;  /* 0x0000000808059221 */ /* 0x040fe20000000000 */
[----:B------:R-:W-:-:S04]  /*04a0*/  FSETP.GT.AND P1, PT, R8, RZ, PT ;  /* 0x000000ff0800720b */ /* 0x000fc80003f24000 */
[----:B------:R-:W-:Y:S01]  /*04b0*/  FSEL R5, R8, R5, P1 ;  /* 0x0000000508057208 */ /* 0x000fe20000800000 */
[----:B-1----:R-:W-:Y:S01]  /*04c0*/  IMAD.WIDE R2, R0, 0x4, R2 ;  /* 0x0000000400027825 */ /* 0x002fe200078e0202 */
[----:B------:R-:W-:Y:S07]  /*04d0*/  @P0 EXIT ;  /* 0x000000000000094d */ /* 0x000fee0003800000 */
[----:B------:R-:W-:Y:S01]  /*04e0*/  STG.E desc[UR4][R2.64], R5 ;  /* 0x0000000502007986 */ /* 0x000fe2000c101904 */
[----:B------:R-:W-:Y:S05]  /*04f0*/  EXIT ;  /* 0x000000000000794d */ /* 0x000fea0003800000 */
.L_x_0:
[----:B------:R-:W-:-:S00]  /*0500*/  BRA `(.L_x_0) ;  /* 0xfffffffc00fc7947 */ /* 0x000fc0000383ffff */
[----:B------:R-:W-:-:S00]  /*0510*/  NOP ;  /* 0x0000000000007918 */ /* 0x000fc00000000000 */
        /* <DEDUP_REMOVED lines=14> */
.L_x_1:


//--------------------- .nv.global.init           --------------------------
	.section	.nv.global.init,"aw",@progbits
.nv.global.init:
	.type		_$_str,@object
	.size		_$_str,(_$_str_$_2 - _$_str)
_$_str:
        /*0000*/ 	.byte	0x5f, 0x5f, 0x43, 0x55, 0x44, 0x41, 0x5f, 0x46, 0x54, 0x5a, 0x00
	.type		_$_str_$_2,@object
	.size		_$_str_$_2,(.L_1 - _$_str_$_2)
_$_str_$_2:
        /*000b*/ 	.byte	0x5f, 0x5f, 0x43, 0x55, 0x44, 0x41, 0x5f, 0x50, 0x52, 0x45, 0x43, 0x5f, 0x53, 0x51, 0x52, 0x54
        /*001b*/ 	.byte	0x00
.L_1:


//--------------------- .nv.constant0.triton_poi_fused__native_batch_norm_legit_no_training_clone_elu_5 --------------------------
	.section	.nv.constant0.triton_poi_fused__native_batch_norm_legit_no_training_clone_elu_5,"a",@progbits
	.sectionflags	@""
	.align	4
.nv.constant0.triton_poi_fused__native_batch_norm_legit_no_training_clone_elu_5:
	.zero		580
